//
// Generated by NVIDIA NVVM Compiler
//
// Compiler Build ID: CL-36424714
// Cuda compilation tools, release 13.0, V13.0.88
// Based on NVVM 20.0.0
//

.version 9.0
.target sm_100
.address_size 64

	// .globl	_Z8f1_scorePfS_S_iiPj

.visible .entry _Z8f1_scorePfS_S_iiPj(
	.param .u64 .ptr .align 1 _Z8f1_scorePfS_S_iiPj_param_0,
	.param .u64 .ptr .align 1 _Z8f1_scorePfS_S_iiPj_param_1,
	.param .u64 .ptr .align 1 _Z8f1_scorePfS_S_iiPj_param_2,
	.param .u32 _Z8f1_scorePfS_S_iiPj_param_3,
	.param .u32 _Z8f1_scorePfS_S_iiPj_param_4,
	.param .u64 .ptr .align 1 _Z8f1_scorePfS_S_iiPj_param_5
)
{


	ret;

}


// ===== COMPILED SASS (sm_100) =====

	.target	sm_100

	.elftype	@"ET_EXEC"


//--------------------- .note.nv.tkinfo           --------------------------
	.section	.note.nv.tkinfo,"",@"SHT_NOTE"
	.sectionflags	@"SHF_NOTE_NV_TKINFO"
	.tkinfo
        /*0018*/ 	.word	0x00000002
        /*0030*/ 	.string	""
        /*0030*/ 	.string	"ptxas"
        /*0030*/ 	.string	"Cuda compilation tools, release 13.0, V13.0.88"
        /*0030*/ 	.string	"Build cuda_13.0.r13.0/compiler.36424714_0"
        /*0030*/ 	.string	"-arch sm_100 -m 64 "



//--------------------- .note.nv.cuinfo           --------------------------
	.section	.note.nv.cuinfo,"",@"SHT_NOTE"
	.sectionflags	@"SHF_NOTE_NV_CUINFO"
        /*0018*/ 	.short	0x0002
        /*001a*/ 	.short	0x0064
        /*001c*/ 	.short	0x0082
	.zero		2


//--------------------- .nv.info                  --------------------------
	.section	.nv.info,"",@"SHT_CUDA_INFO"
	.align	4


	//----- nvinfo : EIATTR_REGCOUNT
	.align		4
        /*0000*/ 	.byte	0x04, 0x2f
        /*0002*/ 	.short	(.L_1 - .L_0)
	.align		4
.L_0:
        /*0004*/ 	.word	index@(_Z8f1_scorePfS_S_iiPj)
        /*0008*/ 	.word	0x00000004


	//----- nvinfo : EIATTR_FRAME_SIZE
	.align		4
.L_1:
        /*000c*/ 	.byte	0x04, 0x11
        /*000e*/ 	.short	(.L_3 - .L_2)
	.align		4
.L_2:
        /*0010*/ 	.word	index@(_Z8f1_scorePfS_S_iiPj)
        /*0014*/ 	.word	0x00000000


	//----- nvinfo : EIATTR_MIN_STACK_SIZE
	.align		4
.L_3:
        /*0018*/ 	.byte	0x04, 0x12
        /*001a*/ 	.short	(.L_5 - .L_4)
	.align		4
.L_4:
        /*001c*/ 	.word	index@(_Z8f1_scorePfS_S_iiPj)
        /*0020*/ 	.word	0x00000000
.L_5:


//--------------------- .nv.compat                --------------------------
	.section	.nv.compat,"",@"SHT_CUDA_COMPAT_INFO"
	.align	4
        /*0000*/ 	.byte	0x02, 0x09, 0x00, 0x00, 0x02, 0x02, 0x01, 0x00, 0x02, 0x05, 0x05, 0x00, 0x03, 0x07, 0x01, 0x01
        /*0010*/ 	.byte	0x02, 0x03, 0x00, 0x00, 0x02, 0x06, 0x01, 0x00, 0x04, 0x0b, 0x08, 0x00, 0x09, 0x00, 0x00, 0x00
        /*0020*/ 	.byte	0x00, 0x00, 0x00, 0x00


//--------------------- .nv.info._Z8f1_scorePfS_S_iiPj --------------------------
	.section	.nv.info._Z8f1_scorePfS_S_iiPj,"",@"SHT_CUDA_INFO"
	.sectionflags	@""
	.align	4


	//----- nvinfo : EIATTR_CUDA_API_VERSION
	.align		4
        /*0000*/ 	.byte	0x04, 0x37
        /*0002*/ 	.short	(.L_7 - .L_6)
.L_6:
        /*0004*/ 	.word	0x00000082


	//----- nvinfo : EIATTR_KPARAM_INFO
	.align		4
.L_7:
        /*0008*/ 	.byte	0x04, 0x17
        /*000a*/ 	.short	(.L_9 - .L_8)
.L_8:
        /*000c*/ 	.word	0x00000000
        /*0010*/ 	.short	0x0005
        /*0012*/ 	.short	0x0020
        /*0014*/ 	.byte	0x00, 0xf5, 0x21, 0x00


	//----- nvinfo : EIATTR_KPARAM_INFO
	.align		4
.L_9:
        /*0018*/ 	.byte	0x04, 0x17
        /*001a*/ 	.short	(.L_11 - .L_10)
.L_10:
        /*001c*/ 	.word	0x00000000
        /*0020*/ 	.short	0x0004
        /*0022*/ 	.short	0x001c
        /*0024*/ 	.byte	0x00, 0xf0, 0x11, 0x00


	//----- nvinfo : EIATTR_KPARAM_INFO
	.align		4
.L_11:
        /*0028*/ 	.byte	0x04, 0x17
        /*002a*/ 	.short	(.L_13 - .L_12)
.L_12:
        /*002c*/ 	.word	0x00000000
        /*0030*/ 	.short	0x0003
        /*0032*/ 	.short	0x0018
        /*0034*/ 	.byte	0x00, 0xf0, 0x11, 0x00


	//----- nvinfo : EIATTR_KPARAM_INFO
	.align		4
.L_13:
        /*0038*/ 	.byte	0x04, 0x17
        /*003a*/ 	.short	(.L_15 - .L_14)
.L_14:
        /*003c*/ 	.word	0x00000000
        /*0040*/ 	.short	0x0002
        /*0042*/ 	.short	0x0010
        /*0044*/ 	.byte	0x00, 0xf5, 0x21, 0x00


	//----- nvinfo : EIATTR_KPARAM_INFO
	.align		4
.L_15:
        /*0048*/ 	.byte	0x04, 0x17
        /*004a*/ 	.short	(.L_17 - .L_16)
.L_16:
        /*004c*/ 	.word	0x00000000
        /*0050*/ 	.short	0x0001
        /*0052*/ 	.short	0x0008
        /*0054*/ 	.byte	0x00, 0xf5, 0x21, 0x00


	//----- nvinfo : EIATTR_KPARAM_INFO
	.align		4
.L_17:
        /*0058*/ 	.byte	0x04, 0x17
        /*005a*/ 	.short	(.L_19 - .L_18)
.L_18:
        /*005c*/ 	.word	0x00000000
        /*0060*/ 	.short	0x0000
        /*0062*/ 	.short	0x0000
        /*0064*/ 	.byte	0x00, 0xf5, 0x21, 0x00


	//----- nvinfo : EIATTR_SPARSE_MMA_MASK
	.align		4
.L_19:
        /*0068*/ 	.byte	0x03, 0x50
        /*006a*/ 	.short	0x0000


	//----- nvinfo : EIATTR_MAXREG_COUNT
	.align		4
        /*006c*/ 	.byte	0x03, 0x1b
        /*006e*/ 	.short	0x00ff


	//----- nvinfo : EIATTR_MERCURY_ISA_VERSION
	.align		4
        /*0070*/ 	.byte	0x03, 0x5f
        /*0072*/ 	.short	0x0101


	//----- nvinfo : EIATTR_VRC_CTA_INIT_COUNT
	.align		4
        /*0074*/ 	.byte	0x02, 0x4a
	.zero		1
	.zero		1


	//----- nvinfo : EIATTR_EXIT_INSTR_OFFSETS
	.align		4
        /*0078*/ 	.byte	0x04, 0x1c
        /*007a*/ 	.short	(.L_21 - .L_20)


	//   ....[0]....
.L_20:
        /*007c*/ 	.word	0x00000010


	//----- nvinfo : EIATTR_CBANK_PARAM_SIZE
	.align		4
.L_21:
        /*0080*/ 	.byte	0x03, 0x19
        /*0082*/ 	.short	0x0028


	//----- nvinfo : EIATTR_PARAM_CBANK
	.align		4
        /*0084*/ 	.byte	0x04, 0x0a
        /*0086*/ 	.short	(.L_23 - .L_22)
	.align		4
.L_22:
        /*0088*/ 	.word	index@(.nv.constant0._Z8f1_scorePfS_S_iiPj)
        /*008c*/ 	.short	0x0380
        /*008e*/ 	.short	0x0028


	//----- nvinfo : EIATTR_SW_WAR
	.align		4
.L_23:
        /*0090*/ 	.byte	0x04, 0x36
        /*0092*/ 	.short	(.L_25 - .L_24)
.L_24:
        /*0094*/ 	.word	0x00000008
.L_25:


//--------------------- .nv.callgraph             --------------------------
	.section	.nv.callgraph,"",@"SHT_CUDA_CALLGRAPH"
	.align	4
	.sectionentsize	8
	.align		4
        /*0000*/ 	.word	0x00000000
	.align		4
        /*0004*/ 	.word	0xffffffff
	.align		4
        /*0008*/ 	.word	0x00000000
	.align		4
        /*000c*/ 	.word	0xfffffffe
	.align		4
        /*0010*/ 	.word	0x00000000
	.align		4
        /*0014*/ 	.word	0xfffffffd
	.align		4
        /*0018*/ 	.word	0x00000000
	.align		4
        /*001c*/ 	.word	0xfffffffc


//--------------------- .text._Z8f1_scorePfS_S_iiPj --------------------------
	.section	.text._Z8f1_scorePfS_S_iiPj,"ax",@progbits
	.align	128
        .global         _Z8f1_scorePfS_S_iiPj
        .type           _Z8f1_scorePfS_S_iiPj,@function
        .size           _Z8f1_scorePfS_S_iiPj,(.L_x_1 - _Z8f1_scorePfS_S_iiPj)
        .other          _Z8f1_scorePfS_S_iiPj,@"STO_CUDA_ENTRY STV_DEFAULT"
_Z8f1_scorePfS_S_iiPj:
.text._Z8f1_scorePfS_S_iiPj:
[----:B------:R-:W-:Y:S01]  /*0000*/  LDC R1, c[0x0][0x37c] ;  /* 0x0000df00ff017b82 */ /* 0x000fe20000000800 */
[----:B------:R-:W-:Y:S05]  /*0010*/  EXIT ;  /* 0x000000000000794d */ /* 0x000fea0003800000 */
.L_x_0:
[----:B------:R-:W-:-:S00]  /*0020*/  BRA `(.L_x_0) ;  /* 0xfffffffc00fc7947 */ /* 0x000fc0000383ffff */
[----:B------:R-:W-:-:S00]  /*0030*/  NOP ;  /* 0x0000000000007918 */ /* 0x000fc00000000000 */
        /* <DEDUP_REMOVED lines=12> */
.L_x_1:


//--------------------- .nv.shared.reserved.0     --------------------------
	.section	.nv.shared.reserved.0,"aw",@nobits
	.weak		__nv_reservedSMEM_offset_0_alias
	.size		__nv_reservedSMEM_offset_0_alias, 0, 64
	.other		__nv_reservedSMEM_offset_0_alias,@"STO_CUDA_RESERVED_SHARED STV_DEFAULT"
__nv_reservedSMEM_offset_0_alias:
	.zero		0
	.zero		64


//--------------------- .nv.constant0._Z8f1_scorePfS_S_iiPj --------------------------
	.section	.nv.constant0._Z8f1_scorePfS_S_iiPj,"a",@progbits
	.sectionflags	@""
	.align	4
.nv.constant0._Z8f1_scorePfS_S_iiPj:
	.zero		936


//--------------------- SYMBOLS --------------------------

	.type		.nv.reservedSmem.offset0,@object
	.size		.nv.reservedSmem.offset0,0x4
